//
// Generated by NVIDIA NVVM Compiler
//
// Compiler Build ID: CL-36424714
// Cuda compilation tools, release 13.0, V13.0.88
// Based on NVVM 20.0.0
//

.version 9.0
.target sm_100
.address_size 64

.global .align 8 .b8 global_storage[960000];
.global .align 4 .u32 counter;

.func _Z14recursive_funcPdS_S_S_S_i(
	.param .b64 _Z14recursive_funcPdS_S_S_S_i_param_0,
	.param .b64 _Z14recursive_funcPdS_S_S_S_i_param_1,
	.param .b64 _Z14recursive_funcPdS_S_S_S_i_param_2,
	.param .b64 _Z14recursive_funcPdS_S_S_S_i_param_3,
	.param .b64 _Z14recursive_funcPdS_S_S_S_i_param_4,
	.param .b32 _Z14recursive_funcPdS_S_S_S_i_param_5
)
{
	.local .align 16 .b8 	__local_depot0[160];
	.reg .b64 	%SP;
	.reg .b64 	%SPL;
	.reg .pred 	%p<24>;
	.reg .b32 	%r<8>;
	.reg .b64 	%rd<28>;
	.reg .b64 	%fd<97>;

	mov.u64 	%SPL, __local_depot0;
	cvta.local.u64 	%SP, %SPL;
	ld.param.u64 	%rd8, [_Z14recursive_funcPdS_S_S_S_i_param_1];
	ld.param.u64 	%rd9, [_Z14recursive_funcPdS_S_S_S_i_param_2];
	ld.param.u64 	%rd10, [_Z14recursive_funcPdS_S_S_S_i_param_3];
	ld.param.u64 	%rd11, [_Z14recursive_funcPdS_S_S_S_i_param_4];
	ld.param.u32 	%r1, [_Z14recursive_funcPdS_S_S_S_i_param_5];
	cvta.to.local.u64 	%rd1, %rd10;
	cvta.to.global.u64 	%rd2, %rd9;
	cvta.to.local.u64 	%rd3, %rd11;
	add.u64 	%rd12, %SP, 0;
	add.u64 	%rd4, %SPL, 0;
	setp.gt.s32 	%p1, %r1, 9;
	@%p1 bra 	$L__BB0_1;
	bra.uni 	$L__BB0_12;
$L__BB0_1:
	ld.local.f64 	%fd56, [%rd3];
	abs.f64 	%fd57, %fd56;
	ld.global.f64 	%fd58, [%rd2];
	setp.gt.f64 	%p14, %fd57, %fd58;
	@%p14 bra 	$L__BB0_26;
	ld.local.f64 	%fd59, [%rd3+8];
	abs.f64 	%fd60, %fd59;
	ld.global.f64 	%fd61, [%rd2+8];
	setp.gt.f64 	%p15, %fd60, %fd61;
	@%p15 bra 	$L__BB0_26;
	ld.local.f64 	%fd62, [%rd3+16];
	abs.f64 	%fd63, %fd62;
	ld.global.f64 	%fd64, [%rd2+16];
	setp.gt.f64 	%p16, %fd63, %fd64;
	@%p16 bra 	$L__BB0_26;
	ld.local.f64 	%fd65, [%rd3+24];
	abs.f64 	%fd66, %fd65;
	ld.global.f64 	%fd67, [%rd2+24];
	setp.gt.f64 	%p17, %fd66, %fd67;
	@%p17 bra 	$L__BB0_26;
	ld.local.f64 	%fd68, [%rd3+32];
	abs.f64 	%fd69, %fd68;
	ld.global.f64 	%fd70, [%rd2+32];
	setp.gt.f64 	%p18, %fd69, %fd70;
	@%p18 bra 	$L__BB0_26;
	ld.local.f64 	%fd71, [%rd3+40];
	abs.f64 	%fd72, %fd71;
	ld.global.f64 	%fd73, [%rd2+40];
	setp.gt.f64 	%p19, %fd72, %fd73;
	@%p19 bra 	$L__BB0_26;
	ld.local.f64 	%fd74, [%rd3+48];
	abs.f64 	%fd75, %fd74;
	ld.global.f64 	%fd76, [%rd2+48];
	setp.gt.f64 	%p20, %fd75, %fd76;
	@%p20 bra 	$L__BB0_26;
	ld.local.f64 	%fd77, [%rd3+56];
	abs.f64 	%fd78, %fd77;
	ld.global.f64 	%fd79, [%rd2+56];
	setp.gt.f64 	%p21, %fd78, %fd79;
	@%p21 bra 	$L__BB0_26;
	ld.local.f64 	%fd80, [%rd3+64];
	abs.f64 	%fd81, %fd80;
	ld.global.f64 	%fd82, [%rd2+64];
	setp.gt.f64 	%p22, %fd81, %fd82;
	@%p22 bra 	$L__BB0_26;
	ld.local.f64 	%fd83, [%rd3+72];
	abs.f64 	%fd84, %fd83;
	ld.global.f64 	%fd85, [%rd2+72];
	setp.gt.f64 	%p23, %fd84, %fd85;
	@%p23 bra 	$L__BB0_26;
	atom.global.add.u32 	%r4, [counter], 1;
	ld.local.f64 	%fd86, [%rd1];
	mul.wide.s32 	%rd23, %r4, 80;
	mov.u64 	%rd24, global_storage;
	add.s64 	%rd25, %rd24, %rd23;
	st.global.f64 	[%rd25], %fd86;
	ld.local.f64 	%fd87, [%rd1+8];
	st.global.f64 	[%rd25+8], %fd87;
	ld.local.f64 	%fd88, [%rd1+16];
	st.global.f64 	[%rd25+16], %fd88;
	ld.local.f64 	%fd89, [%rd1+24];
	st.global.f64 	[%rd25+24], %fd89;
	ld.local.f64 	%fd90, [%rd1+32];
	st.global.f64 	[%rd25+32], %fd90;
	ld.local.f64 	%fd91, [%rd1+40];
	st.global.f64 	[%rd25+40], %fd91;
	ld.local.f64 	%fd92, [%rd1+48];
	st.global.f64 	[%rd25+48], %fd92;
	ld.local.f64 	%fd93, [%rd1+56];
	st.global.f64 	[%rd25+56], %fd93;
	ld.local.f64 	%fd94, [%rd1+64];
	st.global.f64 	[%rd25+64], %fd94;
	ld.local.f64 	%fd95, [%rd1+72];
	st.global.f64 	[%rd25+72], %fd95;
	bra.uni 	$L__BB0_26;
$L__BB0_12:
	ld.param.u32 	%r5, [_Z14recursive_funcPdS_S_S_S_i_param_5];
	ld.param.u64 	%rd26, [_Z14recursive_funcPdS_S_S_S_i_param_0];
	cvta.to.global.u64 	%rd13, %rd26;
	mul.lo.s32 	%r2, %r5, 3;
	mul.wide.s32 	%rd14, %r2, 8;
	add.s64 	%rd15, %rd13, %rd14;
	ld.global.f64 	%fd96, [%rd15];
	ld.global.f64 	%fd2, [%rd15+8];
	add.s64 	%rd5, %rd15, 16;
	setp.geu.f64 	%p2, %fd96, %fd2;
	@%p2 bra 	$L__BB0_26;
	ld.param.u32 	%r6, [_Z14recursive_funcPdS_S_S_S_i_param_5];
	ld.global.f64 	%fd3, [%rd5];
	cvta.to.global.u64 	%rd16, %rd8;
	mul.wide.s32 	%rd17, %r6, 8;
	add.s64 	%rd6, %rd16, %rd17;
	add.u64 	%rd18, %SP, 80;
$L__BB0_14:
	ld.local.f64 	%fd6, [%rd3];
	ld.global.f64 	%fd7, [%rd6];
	fma.rn.f64 	%fd8, %fd96, %fd7, %fd6;
	st.local.f64 	[%rd4], %fd8;
	ld.global.f64 	%fd9, [%rd2];
	setp.gt.f64 	%p3, %fd8, %fd9;
	@%p3 bra 	$L__BB0_25;
	ld.local.f64 	%fd10, [%rd3+8];
	ld.global.f64 	%fd11, [%rd6+80];
	fma.rn.f64 	%fd12, %fd96, %fd11, %fd10;
	st.local.f64 	[%rd4+8], %fd12;
	ld.global.f64 	%fd13, [%rd2+8];
	setp.gt.f64 	%p4, %fd12, %fd13;
	@%p4 bra 	$L__BB0_25;
	ld.local.f64 	%fd14, [%rd3+16];
	ld.global.f64 	%fd15, [%rd6+160];
	fma.rn.f64 	%fd16, %fd96, %fd15, %fd14;
	st.local.f64 	[%rd4+16], %fd16;
	ld.global.f64 	%fd17, [%rd2+16];
	setp.gt.f64 	%p5, %fd16, %fd17;
	@%p5 bra 	$L__BB0_25;
	ld.local.f64 	%fd18, [%rd3+24];
	ld.global.f64 	%fd19, [%rd6+240];
	fma.rn.f64 	%fd20, %fd96, %fd19, %fd18;
	st.local.f64 	[%rd4+24], %fd20;
	ld.global.f64 	%fd21, [%rd2+24];
	setp.gt.f64 	%p6, %fd20, %fd21;
	@%p6 bra 	$L__BB0_25;
	ld.local.f64 	%fd22, [%rd3+32];
	ld.global.f64 	%fd23, [%rd6+320];
	fma.rn.f64 	%fd24, %fd96, %fd23, %fd22;
	st.local.f64 	[%rd4+32], %fd24;
	ld.global.f64 	%fd25, [%rd2+32];
	setp.gt.f64 	%p7, %fd24, %fd25;
	@%p7 bra 	$L__BB0_25;
	ld.local.f64 	%fd26, [%rd3+40];
	ld.global.f64 	%fd27, [%rd6+400];
	fma.rn.f64 	%fd28, %fd96, %fd27, %fd26;
	st.local.f64 	[%rd4+40], %fd28;
	ld.global.f64 	%fd29, [%rd2+40];
	setp.gt.f64 	%p8, %fd28, %fd29;
	@%p8 bra 	$L__BB0_25;
	ld.local.f64 	%fd30, [%rd3+48];
	ld.global.f64 	%fd31, [%rd6+480];
	fma.rn.f64 	%fd32, %fd96, %fd31, %fd30;
	st.local.f64 	[%rd4+48], %fd32;
	ld.global.f64 	%fd33, [%rd2+48];
	setp.gt.f64 	%p9, %fd32, %fd33;
	@%p9 bra 	$L__BB0_25;
	ld.local.f64 	%fd34, [%rd3+56];
	ld.global.f64 	%fd35, [%rd6+560];
	fma.rn.f64 	%fd36, %fd96, %fd35, %fd34;
	st.local.f64 	[%rd4+56], %fd36;
	ld.global.f64 	%fd37, [%rd2+56];
	setp.gt.f64 	%p10, %fd36, %fd37;
	@%p10 bra 	$L__BB0_25;
	ld.local.f64 	%fd38, [%rd3+64];
	ld.global.f64 	%fd39, [%rd6+640];
	fma.rn.f64 	%fd40, %fd96, %fd39, %fd38;
	st.local.f64 	[%rd4+64], %fd40;
	ld.global.f64 	%fd41, [%rd2+64];
	setp.gt.f64 	%p11, %fd40, %fd41;
	@%p11 bra 	$L__BB0_25;
	ld.local.f64 	%fd42, [%rd3+72];
	ld.global.f64 	%fd43, [%rd6+720];
	fma.rn.f64 	%fd44, %fd96, %fd43, %fd42;
	st.local.f64 	[%rd4+72], %fd44;
	ld.global.f64 	%fd45, [%rd2+72];
	setp.gt.f64 	%p12, %fd44, %fd45;
	@%p12 bra 	$L__BB0_25;
	ld.param.u32 	%r7, [_Z14recursive_funcPdS_S_S_S_i_param_5];
	ld.param.u64 	%rd27, [_Z14recursive_funcPdS_S_S_S_i_param_0];
	ld.local.f64 	%fd46, [%rd1];
	ld.local.f64 	%fd47, [%rd1+8];
	cvta.to.local.u64 	%rd19, %rd18;
	st.local.v2.f64 	[%rd19], {%fd46, %fd47};
	ld.local.f64 	%fd48, [%rd1+16];
	ld.local.f64 	%fd49, [%rd1+24];
	st.local.v2.f64 	[%rd19+16], {%fd48, %fd49};
	ld.local.f64 	%fd50, [%rd1+32];
	ld.local.f64 	%fd51, [%rd1+40];
	st.local.v2.f64 	[%rd19+32], {%fd50, %fd51};
	ld.local.f64 	%fd52, [%rd1+48];
	ld.local.f64 	%fd53, [%rd1+56];
	st.local.v2.f64 	[%rd19+48], {%fd52, %fd53};
	ld.local.f64 	%fd54, [%rd1+64];
	ld.local.f64 	%fd55, [%rd1+72];
	st.local.v2.f64 	[%rd19+64], {%fd54, %fd55};
	mul.wide.s32 	%rd20, %r7, 8;
	add.s64 	%rd21, %rd19, %rd20;
	st.local.f64 	[%rd21], %fd96;
	add.s32 	%r3, %r7, 1;
	{ // callseq 0, 0
	.param .b64 param0;
	st.param.b64 	[param0], %rd27;
	.param .b64 param1;
	st.param.b64 	[param1], %rd8;
	.param .b64 param2;
	st.param.b64 	[param2], %rd9;
	.param .b64 param3;
	st.param.b64 	[param3], %rd18;
	.param .b64 param4;
	st.param.b64 	[param4], %rd12;
	.param .b32 param5;
	st.param.b32 	[param5], %r3;
	call.uni 
	_Z14recursive_funcPdS_S_S_S_i, 
	(
	param0, 
	param1, 
	param2, 
	param3, 
	param4, 
	param5
	);
	} // callseq 0
$L__BB0_25:
	add.f64 	%fd96, %fd3, %fd96;
	setp.lt.f64 	%p13, %fd96, %fd2;
	@%p13 bra 	$L__BB0_14;
$L__BB0_26:
	ret;

}
	// .globl	_Z14wrapper_kernelPdS_S_S_S_i
.visible .entry _Z14wrapper_kernelPdS_S_S_S_i(
	.param .u64 .ptr .align 1 _Z14wrapper_kernelPdS_S_S_S_i_param_0,
	.param .u64 .ptr .align 1 _Z14wrapper_kernelPdS_S_S_S_i_param_1,
	.param .u64 .ptr .align 1 _Z14wrapper_kernelPdS_S_S_S_i_param_2,
	.param .u64 .ptr .align 1 _Z14wrapper_kernelPdS_S_S_S_i_param_3,
	.param .u64 .ptr .align 1 _Z14wrapper_kernelPdS_S_S_S_i_param_4,
	.param .u32 _Z14wrapper_kernelPdS_S_S_S_i_param_5
)
{
	.local .align 16 .b8 	__local_depot1[160];
	.reg .b64 	%SP;
	.reg .b64 	%SPL;
	.reg .pred 	%p<11>;
	.reg .b32 	%r<7>;
	.reg .b32 	%f<4>;
	.reg .b64 	%rd<19>;
	.reg .b64 	%fd<103>;

	mov.u64 	%SPL, __local_depot1;
	cvta.local.u64 	%SP, %SPL;
	ld.param.u64 	%rd5, [_Z14wrapper_kernelPdS_S_S_S_i_param_0];
	ld.param.u64 	%rd6, [_Z14wrapper_kernelPdS_S_S_S_i_param_1];
	ld.param.u64 	%rd7, [_Z14wrapper_kernelPdS_S_S_S_i_param_2];
	ld.param.u64 	%rd9, [_Z14wrapper_kernelPdS_S_S_S_i_param_4];
	cvta.to.global.u64 	%rd1, %rd7;
	cvta.to.global.u64 	%rd2, %rd6;
	cvta.to.global.u64 	%rd3, %rd9;
	cvta.to.global.u64 	%rd10, %rd5;
	add.u64 	%rd11, %SP, 0;
	add.u64 	%rd4, %SPL, 0;
	ld.global.f64 	%fd4, [%rd10+16];
	mov.u32 	%r2, %ctaid.x;
	cvt.rn.f64.u32 	%fd5, %r2;
	ld.global.f64 	%fd6, [%rd10];
	fma.rn.f64 	%fd7, %fd4, %fd5, %fd6;
	cvt.rn.f32.f64 	%f1, %fd7;
	ld.global.f64 	%fd8, [%rd10+40];
	mov.u32 	%r3, %ctaid.y;
	cvt.rn.f64.u32 	%fd9, %r3;
	ld.global.f64 	%fd10, [%rd10+24];
	fma.rn.f64 	%fd11, %fd8, %fd9, %fd10;
	cvt.rn.f32.f64 	%f2, %fd11;
	ld.global.f64 	%fd12, [%rd10+64];
	mov.u32 	%r4, %ctaid.z;
	cvt.rn.f64.u32 	%fd13, %r4;
	ld.global.f64 	%fd14, [%rd10+48];
	fma.rn.f64 	%fd15, %fd12, %fd13, %fd14;
	cvt.rn.f32.f64 	%f3, %fd15;
	cvt.f64.f32 	%fd1, %f1;
	cvt.f64.f32 	%fd2, %f2;
	cvt.f64.f32 	%fd3, %f3;
	ld.global.f64 	%fd16, [%rd3];
	ld.global.f64 	%fd17, [%rd2];
	fma.rn.f64 	%fd18, %fd17, %fd1, %fd16;
	ld.global.f64 	%fd19, [%rd2+8];
	fma.rn.f64 	%fd20, %fd19, %fd2, %fd18;
	ld.global.f64 	%fd21, [%rd2+16];
	fma.rn.f64 	%fd22, %fd21, %fd3, %fd20;
	st.local.f64 	[%rd4], %fd22;
	ld.global.f64 	%fd23, [%rd1];
	setp.gt.f64 	%p1, %fd22, %fd23;
	@%p1 bra 	$L__BB1_11;
	ld.global.f64 	%fd24, [%rd3+8];
	ld.global.f64 	%fd25, [%rd2+80];
	fma.rn.f64 	%fd26, %fd25, %fd1, %fd24;
	ld.global.f64 	%fd27, [%rd2+88];
	fma.rn.f64 	%fd28, %fd27, %fd2, %fd26;
	ld.global.f64 	%fd29, [%rd2+96];
	fma.rn.f64 	%fd30, %fd29, %fd3, %fd28;
	st.local.f64 	[%rd4+8], %fd30;
	ld.global.f64 	%fd31, [%rd1+8];
	setp.gt.f64 	%p2, %fd30, %fd31;
	@%p2 bra 	$L__BB1_11;
	ld.global.f64 	%fd32, [%rd3+16];
	ld.global.f64 	%fd33, [%rd2+160];
	fma.rn.f64 	%fd34, %fd33, %fd1, %fd32;
	ld.global.f64 	%fd35, [%rd2+168];
	fma.rn.f64 	%fd36, %fd35, %fd2, %fd34;
	ld.global.f64 	%fd37, [%rd2+176];
	fma.rn.f64 	%fd38, %fd37, %fd3, %fd36;
	st.local.f64 	[%rd4+16], %fd38;
	ld.global.f64 	%fd39, [%rd1+16];
	setp.gt.f64 	%p3, %fd38, %fd39;
	@%p3 bra 	$L__BB1_11;
	ld.global.f64 	%fd40, [%rd3+24];
	ld.global.f64 	%fd41, [%rd2+240];
	fma.rn.f64 	%fd42, %fd41, %fd1, %fd40;
	ld.global.f64 	%fd43, [%rd2+248];
	fma.rn.f64 	%fd44, %fd43, %fd2, %fd42;
	ld.global.f64 	%fd45, [%rd2+256];
	fma.rn.f64 	%fd46, %fd45, %fd3, %fd44;
	st.local.f64 	[%rd4+24], %fd46;
	ld.global.f64 	%fd47, [%rd1+24];
	setp.gt.f64 	%p4, %fd46, %fd47;
	@%p4 bra 	$L__BB1_11;
	ld.global.f64 	%fd48, [%rd3+32];
	ld.global.f64 	%fd49, [%rd2+320];
	fma.rn.f64 	%fd50, %fd49, %fd1, %fd48;
	ld.global.f64 	%fd51, [%rd2+328];
	fma.rn.f64 	%fd52, %fd51, %fd2, %fd50;
	ld.global.f64 	%fd53, [%rd2+336];
	fma.rn.f64 	%fd54, %fd53, %fd3, %fd52;
	st.local.f64 	[%rd4+32], %fd54;
	ld.global.f64 	%fd55, [%rd1+32];
	setp.gt.f64 	%p5, %fd54, %fd55;
	@%p5 bra 	$L__BB1_11;
	ld.global.f64 	%fd56, [%rd3+40];
	ld.global.f64 	%fd57, [%rd2+400];
	fma.rn.f64 	%fd58, %fd57, %fd1, %fd56;
	ld.global.f64 	%fd59, [%rd2+408];
	fma.rn.f64 	%fd60, %fd59, %fd2, %fd58;
	ld.global.f64 	%fd61, [%rd2+416];
	fma.rn.f64 	%fd62, %fd61, %fd3, %fd60;
	st.local.f64 	[%rd4+40], %fd62;
	ld.global.f64 	%fd63, [%rd1+40];
	setp.gt.f64 	%p6, %fd62, %fd63;
	@%p6 bra 	$L__BB1_11;
	ld.global.f64 	%fd64, [%rd3+48];
	ld.global.f64 	%fd65, [%rd2+480];
	fma.rn.f64 	%fd66, %fd65, %fd1, %fd64;
	ld.global.f64 	%fd67, [%rd2+488];
	fma.rn.f64 	%fd68, %fd67, %fd2, %fd66;
	ld.global.f64 	%fd69, [%rd2+496];
	fma.rn.f64 	%fd70, %fd69, %fd3, %fd68;
	st.local.f64 	[%rd4+48], %fd70;
	ld.global.f64 	%fd71, [%rd1+48];
	setp.gt.f64 	%p7, %fd70, %fd71;
	@%p7 bra 	$L__BB1_11;
	ld.global.f64 	%fd72, [%rd3+56];
	ld.global.f64 	%fd73, [%rd2+560];
	fma.rn.f64 	%fd74, %fd73, %fd1, %fd72;
	ld.global.f64 	%fd75, [%rd2+568];
	fma.rn.f64 	%fd76, %fd75, %fd2, %fd74;
	ld.global.f64 	%fd77, [%rd2+576];
	fma.rn.f64 	%fd78, %fd77, %fd3, %fd76;
	st.local.f64 	[%rd4+56], %fd78;
	ld.global.f64 	%fd79, [%rd1+56];
	setp.gt.f64 	%p8, %fd78, %fd79;
	@%p8 bra 	$L__BB1_11;
	ld.global.f64 	%fd80, [%rd3+64];
	ld.global.f64 	%fd81, [%rd2+640];
	fma.rn.f64 	%fd82, %fd81, %fd1, %fd80;
	ld.global.f64 	%fd83, [%rd2+648];
	fma.rn.f64 	%fd84, %fd83, %fd2, %fd82;
	ld.global.f64 	%fd85, [%rd2+656];
	fma.rn.f64 	%fd86, %fd85, %fd3, %fd84;
	st.local.f64 	[%rd4+64], %fd86;
	ld.global.f64 	%fd87, [%rd1+64];
	setp.gt.f64 	%p9, %fd86, %fd87;
	@%p9 bra 	$L__BB1_11;
	ld.global.f64 	%fd88, [%rd3+72];
	ld.global.f64 	%fd89, [%rd2+720];
	fma.rn.f64 	%fd90, %fd89, %fd1, %fd88;
	ld.global.f64 	%fd91, [%rd2+728];
	fma.rn.f64 	%fd92, %fd91, %fd2, %fd90;
	ld.global.f64 	%fd93, [%rd2+736];
	fma.rn.f64 	%fd94, %fd93, %fd3, %fd92;
	st.local.f64 	[%rd4+72], %fd94;
	ld.global.f64 	%fd95, [%rd1+72];
	setp.gt.f64 	%p10, %fd94, %fd95;
	@%p10 bra 	$L__BB1_11;
	ld.param.u32 	%r6, [_Z14wrapper_kernelPdS_S_S_S_i_param_5];
	ld.param.u64 	%rd18, [_Z14wrapper_kernelPdS_S_S_S_i_param_3];
	ld.param.u64 	%rd17, [_Z14wrapper_kernelPdS_S_S_S_i_param_2];
	ld.param.u64 	%rd16, [_Z14wrapper_kernelPdS_S_S_S_i_param_0];
	cvta.to.global.u64 	%rd12, %rd18;
	add.u64 	%rd13, %SP, 80;
	add.u64 	%rd14, %SPL, 80;
	ld.global.f64 	%fd96, [%rd12+24];
	ld.global.f64 	%fd97, [%rd12+32];
	ld.global.f64 	%fd98, [%rd12+40];
	st.local.v2.f64 	[%rd14+32], {%fd97, %fd98};
	ld.global.f64 	%fd99, [%rd12+48];
	ld.global.f64 	%fd100, [%rd12+56];
	st.local.v2.f64 	[%rd14+48], {%fd99, %fd100};
	ld.global.f64 	%fd101, [%rd12+64];
	ld.global.f64 	%fd102, [%rd12+72];
	st.local.v2.f64 	[%rd14+64], {%fd101, %fd102};
	st.local.v2.f64 	[%rd14], {%fd1, %fd2};
	st.local.v2.f64 	[%rd14+16], {%fd3, %fd96};
	add.s32 	%r5, %r6, 3;
	{ // callseq 1, 0
	.param .b64 param0;
	st.param.b64 	[param0], %rd16;
	.param .b64 param1;
	st.param.b64 	[param1], %rd6;
	.param .b64 param2;
	st.param.b64 	[param2], %rd17;
	.param .b64 param3;
	st.param.b64 	[param3], %rd13;
	.param .b64 param4;
	st.param.b64 	[param4], %rd11;
	.param .b32 param5;
	st.param.b32 	[param5], %r5;
	call.uni 
	_Z14recursive_funcPdS_S_S_S_i, 
	(
	param0, 
	param1, 
	param2, 
	param3, 
	param4, 
	param5
	);
	} // callseq 1
$L__BB1_11:
	ret;

}


// ===== COMPILED SASS (sm_100) =====

	.target	sm_100

	.elftype	@"ET_EXEC"


//--------------------- .note.nv.tkinfo           --------------------------
	.section	.note.nv.tkinfo,"",@"SHT_NOTE"
	.sectionflags	@"SHF_NOTE_NV_TKINFO"
	.tkinfo
        /*0018*/ 	.word	0x00000002
        /*0030*/ 	.string	""
        /*0030*/ 	.string	"ptxas"
        /*0030*/ 	.string	"Cuda compilation tools, release 13.0, V13.0.88"
        /*0030*/ 	.string	"Build cuda_13.0.r13.0/compiler.36424714_0"
        /*0030*/ 	.string	"-arch sm_100 -m 64 "



//--------------------- .note.nv.cuinfo           --------------------------
	.section	.note.nv.cuinfo,"",@"SHT_NOTE"
	.sectionflags	@"SHF_NOTE_NV_CUINFO"
        /*0018*/ 	.short	0x0002
        /*001a*/ 	.short	0x0064
        /*001c*/ 	.short	0x0082
	.zero		2


//--------------------- .nv.info                  --------------------------
	.section	.nv.info,"",@"SHT_CUDA_INFO"
	.align	4


	//----- nvinfo : EIATTR_REGCOUNT
	.align		4
        /*0000*/ 	.byte	0x04, 0x2f
        /*0002*/ 	.short	(.L_3 - .L_2)
	.align		4
.L_2:
        /*0004*/ 	.word	index@(_Z14wrapper_kernelPdS_S_S_S_i)
        /*0008*/ 	.word	0x00000042


	//----- nvinfo : EIATTR_FRAME_SIZE
	.align		4
.L_3:
        /*000c*/ 	.byte	0x04, 0x11
        /*000e*/ 	.short	(.L_5 - .L_4)
	.align		4
.L_4:
        /*0010*/ 	.word	index@($_Z14wrapper_kernelPdS_S_S_S_i$_Z14recursive_funcPdS_S_S_S_i)
        /*0014*/ 	.word	0x000000a0


	//----- nvinfo : EIATTR_FRAME_SIZE
	.align		4
.L_5:
        /*0018*/ 	.byte	0x04, 0x11
        /*001a*/ 	.short	(.L_7 - .L_6)
	.align		4
.L_6:
        /*001c*/ 	.word	index@(_Z14wrapper_kernelPdS_S_S_S_i)
        /*0020*/ 	.word	0x000000a0


	//----- nvinfo : EIATTR_MIN_STACK_SIZE
	.align		4
.L_7:
        /*0024*/ 	.byte	0x04, 0x12
        /*0026*/ 	.short	(.L_9 - .L_8)
	.align		4
.L_8:
        /*0028*/ 	.word	index@(_Z14wrapper_kernelPdS_S_S_S_i)
        /*002c*/ 	.word	0x000000a0
.L_9:


//--------------------- .nv.compat                --------------------------
	.section	.nv.compat,"",@"SHT_CUDA_COMPAT_INFO"
	.align	4
        /*0000*/ 	.byte	0x02, 0x09, 0x00, 0x00, 0x02, 0x02, 0x01, 0x00, 0x02, 0x05, 0x05, 0x00, 0x03, 0x07, 0x01, 0x01
        /*0010*/ 	.byte	0x02, 0x03, 0x00, 0x00, 0x02, 0x06, 0x01, 0x00, 0x04, 0x0b, 0x08, 0x00, 0x01, 0x00, 0x00, 0x00
        /*0020*/ 	.byte	0x00, 0x00, 0x00, 0x00


//--------------------- .nv.info._Z14wrapper_kernelPdS_S_S_S_i --------------------------
	.section	.nv.info._Z14wrapper_kernelPdS_S_S_S_i,"",@"SHT_CUDA_INFO"
	.sectionflags	@""
	.align	4


	//----- nvinfo : EIATTR_CUDA_API_VERSION
	.align		4
        /*0000*/ 	.byte	0x04, 0x37
        /*0002*/ 	.short	(.L_11 - .L_10)
.L_10:
        /*0004*/ 	.word	0x00000082


	//----- nvinfo : EIATTR_KPARAM_INFO
	.align		4
.L_11:
        /*0008*/ 	.byte	0x04, 0x17
        /*000a*/ 	.short	(.L_13 - .L_12)
.L_12:
        /*000c*/ 	.word	0x00000000
        /*0010*/ 	.short	0x0005
        /*0012*/ 	.short	0x0028
        /*0014*/ 	.byte	0x00, 0xf0, 0x11, 0x00


	//----- nvinfo : EIATTR_KPARAM_INFO
	.align		4
.L_13:
        /*0018*/ 	.byte	0x04, 0x17
        /*001a*/ 	.short	(.L_15 - .L_14)
.L_14:
        /*001c*/ 	.word	0x00000000
        /*0020*/ 	.short	0x0004
        /*0022*/ 	.short	0x0020
        /*0024*/ 	.byte	0x00, 0xf5, 0x21, 0x00


	//----- nvinfo : EIATTR_KPARAM_INFO
	.align		4
.L_15:
        /*0028*/ 	.byte	0x04, 0x17
        /*002a*/ 	.short	(.L_17 - .L_16)
.L_16:
        /*002c*/ 	.word	0x00000000
        /*0030*/ 	.short	0x0003
        /*0032*/ 	.short	0x0018
        /*0034*/ 	.byte	0x00, 0xf5, 0x21, 0x00


	//----- nvinfo : EIATTR_KPARAM_INFO
	.align		4
.L_17:
        /*0038*/ 	.byte	0x04, 0x17
        /*003a*/ 	.short	(.L_19 - .L_18)
.L_18:
        /*003c*/ 	.word	0x00000000
        /*0040*/ 	.short	0x0002
        /*0042*/ 	.short	0x0010
        /*0044*/ 	.byte	0x00, 0xf5, 0x21, 0x00


	//----- nvinfo : EIATTR_KPARAM_INFO
	.align		4
.L_19:
        /*0048*/ 	.byte	0x04, 0x17
        /*004a*/ 	.short	(.L_21 - .L_20)
.L_20:
        /*004c*/ 	.word	0x00000000
        /*0050*/ 	.short	0x0001
        /*0052*/ 	.short	0x0008
        /*0054*/ 	.byte	0x00, 0xf5, 0x21, 0x00


	//----- nvinfo : EIATTR_KPARAM_INFO
	.align		4
.L_21:
        /*0058*/ 	.byte	0x04, 0x17
        /*005a*/ 	.short	(.L_23 - .L_22)
.L_22:
        /*005c*/ 	.word	0x00000000
        /*0060*/ 	.short	0x0000
        /*0062*/ 	.short	0x0000
        /*0064*/ 	.byte	0x00, 0xf5, 0x21, 0x00


	//----- nvinfo : EIATTR_SPARSE_MMA_MASK
	.align		4
.L_23:
        /*0068*/ 	.byte	0x03, 0x50
        /*006a*/ 	.short	0x0000


	//----- nvinfo : EIATTR_MAXREG_COUNT
	.align		4
        /*006c*/ 	.byte	0x03, 0x1b
        /*006e*/ 	.short	0x00ff


	//----- nvinfo : EIATTR_MERCURY_ISA_VERSION
	.align		4
        /*0070*/ 	.byte	0x03, 0x5f
        /*0072*/ 	.short	0x0101


	//----- nvinfo : EIATTR_INT_WARP_WIDE_INSTR_OFFSETS
	.align		4
        /*0074*/ 	.byte	0x04, 0x31
        /*0076*/ 	.short	(.L_25 - .L_24)


	//   ....[0]....
.L_24:
        /*0078*/ 	.word	0x00001b70


	//   ....[1]....
        /*007c*/ 	.word	0x00001e10


	//----- nvinfo : EIATTR_VRC_CTA_INIT_COUNT
	.align		4
.L_25:
        /*0080*/ 	.byte	0x02, 0x4a
	.zero		1
	.zero		1


	//----- nvinfo : EIATTR_EXIT_INSTR_OFFSETS
	.align		4
        /*0084*/ 	.byte	0x04, 0x1c
        /*0086*/ 	.short	(.L_27 - .L_26)


	//   ....[0]....
.L_26:
        /*0088*/ 	.word	0x00000280


	//   ....[1]....
        /*008c*/ 	.word	0x00000330


	//   ....[2]....
        /*0090*/ 	.word	0x000003e0


	//   ....[3]....
        /*0094*/ 	.word	0x00000490


	//   ....[4]....
        /*0098*/ 	.word	0x00000540


	//   ....[5]....
        /*009c*/ 	.word	0x000005f0


	//   ....[6]....
        /*00a0*/ 	.word	0x000006a0


	//   ....[7]....
        /*00a4*/ 	.word	0x00000750


	//   ....[8]....
        /*00a8*/ 	.word	0x00000800


	//   ....[9]....
        /*00ac*/ 	.word	0x000008b0


	//   ....[10]....
        /*00b0*/ 	.word	0x00000ac0


	//----- nvinfo : EIATTR_CRS_STACK_SIZE
	.align		4
.L_27:
        /*00b4*/ 	.byte	0x04, 0x1e
        /*00b6*/ 	.short	(.L_29 - .L_28)
.L_28:
        /*00b8*/ 	.word	0x00000000


	//----- nvinfo : EIATTR_CBANK_PARAM_SIZE
	.align		4
.L_29:
        /*00bc*/ 	.byte	0x03, 0x19
        /*00be*/ 	.short	0x002c


	//----- nvinfo : EIATTR_PARAM_CBANK
	.align		4
        /*00c0*/ 	.byte	0x04, 0x0a
        /*00c2*/ 	.short	(.L_31 - .L_30)
	.align		4
.L_30:
        /*00c4*/ 	.word	index@(.nv.constant0._Z14wrapper_kernelPdS_S_S_S_i)
        /*00c8*/ 	.short	0x0380
        /*00ca*/ 	.short	0x002c


	//----- nvinfo : EIATTR_SW_WAR
	.align		4
.L_31:
        /*00cc*/ 	.byte	0x04, 0x36
        /*00ce*/ 	.short	(.L_33 - .L_32)
.L_32:
        /*00d0*/ 	.word	0x00000008
.L_33:


//--------------------- .nv.callgraph             --------------------------
	.section	.nv.callgraph,"",@"SHT_CUDA_CALLGRAPH"
	.align	4
	.sectionentsize	8
	.align		4
        /*0000*/ 	.word	0x00000000
	.align		4
        /*0004*/ 	.word	0xffffffff
	.align		4
        /*0008*/ 	.word	0x00000000
	.align		4
        /*000c*/ 	.word	0xfffffffe
	.align		4
        /*0010*/ 	.word	0x00000000
	.align		4
        /*0014*/ 	.word	0xfffffffd
	.align		4
        /*0018*/ 	.word	0x00000000
	.align		4
        /*001c*/ 	.word	0xfffffffc


//--------------------- .nv.constant4             --------------------------
	.section	.nv.constant4,"a",@progbits
	.align	8
	.align		8
.nv.constant4:
        /*0000*/ 	.dword	global_storage
	.align		8
        /*0008*/ 	.dword	counter


//--------------------- .text._Z14wrapper_kernelPdS_S_S_S_i --------------------------
	.section	.text._Z14wrapper_kernelPdS_S_S_S_i,"ax",@progbits
	.align	128
        .global         _Z14wrapper_kernelPdS_S_S_S_i
        .type           _Z14wrapper_kernelPdS_S_S_S_i,@function
        .size           _Z14wrapper_kernelPdS_S_S_S_i,(.L_x_9 - _Z14wrapper_kernelPdS_S_S_S_i)
        .other          _Z14wrapper_kernelPdS_S_S_S_i,@"STO_CUDA_ENTRY STV_DEFAULT"
_Z14wrapper_kernelPdS_S_S_S_i:
.text._Z14wrapper_kernelPdS_S_S_S_i:
[----:B------:R-:W0:Y:S08]  /*0000*/  LDC R1, c[0x0][0x37c] ;  /* 0x0000df00ff017b82 */ /* 0x000e300000000800 */
[----:B------:R-:W1:Y:S01]  /*0010*/  LDC.64 R22, c[0x0][0x380] ;  /* 0x0000e000ff167b82 */ /* 0x000e620000000a00 */
[----:B------:R-:W1:Y:S01]  /*0020*/  LDCU.64 UR4, c[0x0][0x358] ;  /* 0x00006b00ff0477ac */ /* 0x000e620008000a00 */
[----:B0-----:R-:W-:Y:S01]  /*0030*/  VIADD R1, R1, 0xffffff60 ;  /* 0xffffff6001017836 */ /* 0x001fe20000000000 */
[----:B-1----:R-:W2:Y:S04]  /*0040*/  LDG.E.64 R2, desc[UR4][R22.64+0x10] ;  /* 0x0000100416027981 */ /* 0x002ea8000c1e1b00 */
[----:B------:R-:W2:Y:S04]  /*0050*/  LDG.E.64 R12, desc[UR4][R22.64] ;  /* 0x00000004160c7981 */ /* 0x000ea8000c1e1b00 */
[----:B------:R-:W3:Y:S04]  /*0060*/  LDG.E.64 R14, desc[UR4][R22.64+0x28] ;  /* 0x00002804160e7981 */ /* 0x000ee8000c1e1b00 */
[----:B------:R-:W3:Y:S01]  /*0070*/  LDG.E.64 R16, desc[UR4][R22.64+0x18] ;  /* 0x0000180416107981 */ /* 0x000ee2000c1e1b00 */
[----:B------:R-:W0:Y:S03]  /*0080*/  S2UR UR6, SR_CTAID.X ;  /* 0x00000000000679c3 */ /* 0x000e260000002500 */
[----:B------:R-:W4:Y:S04]  /*0090*/  LDG.E.64 R18, desc[UR4][R22.64+0x40] ;  /* 0x0000400416127981 */ /* 0x000f28000c1e1b00 */
[----:B------:R-:W4:Y:S01]  /*00a0*/  LDG.E.64 R20, desc[UR4][R22.64+0x30] ;  /* 0x0000300416147981 */ /* 0x000f22000c1e1b00 */
[----:B------:R-:W1:Y:S08]  /*00b0*/  LDC.64 R4, c[0x0][0x3a0] ;  /* 0x0000e800ff047b82 */ /* 0x000e700000000a00 */
[----:B------:R-:W5:Y:S01]  /*00c0*/  LDC.64 R6, c[0x0][0x388] ;  /* 0x0000e200ff067b82 */ /* 0x000f620000000a00 */
[----:B0-----:R-:W2:Y:S07]  /*00d0*/  I2F.F64.U32 R10, UR6 ;  /* 0x00000006000a7d12 */ /* 0x001eae0008201800 */
[----:B------:R-:W0:Y:S01]  /*00e0*/  LDC.64 R8, c[0x0][0x390] ;  /* 0x0000e400ff087b82 */ /* 0x000e220000000a00 */
[----:B-1----:R-:W4:Y:S04]  /*00f0*/  LDG.E.64 R24, desc[UR4][R4.64] ;  /* 0x0000000404187981 */ /* 0x002f28000c1e1b00 */
[----:B-----5:R-:W5:Y:S04]  /*0100*/  LDG.E.64 R26, desc[UR4][R6.64] ;  /* 0x00000004061a7981 */ /* 0x020f68000c1e1b00 */
[----:B------:R-:W5:Y:S04]  /*0110*/  LDG.E.64 R28, desc[UR4][R6.64+0x10] ;  /* 0x00001004061c7981 */ /* 0x000f68000c1e1b00 */
[----:B0-----:R-:W5:Y:S01]  /*0120*/  LDG.E.64 R30, desc[UR4][R8.64] ;  /* 0x00000004081e7981 */ /* 0x001f62000c1e1b00 */
[----:B------:R-:W0:Y:S01]  /*0130*/  S2UR UR7, SR_CTAID.Y ;  /* 0x00000000000779c3 */ /* 0x000e220000002600 */
[----:B--2---:R-:W-:-:S02]  /*0140*/  DFMA R10, R2, R10, R12 ;  /* 0x0000000a020a722b */ /* 0x004fc4000000000c */
[----:B------:R-:W2:Y:S05]  /*0150*/  LDG.E.64 R12, desc[UR4][R6.64+0x8] ;  /* 0x00000804060c7981 */ /* 0x000eaa000c1e1b00 */
[----:B------:R-:W1:Y:S01]  /*0160*/  S2UR UR6, SR_CTAID.Z ;  /* 0x00000000000679c3 */ /* 0x000e620000002700 */
[----:B0-----:R-:W3:Y:S08]  /*0170*/  I2F.F64.U32 R2, UR7 ;  /* 0x0000000700027d12 */ /* 0x001ef00008201800 */
[----:B------:R-:W-:Y:S01]  /*0180*/  F2F.F32.F64 R10, R10 ;  /* 0x0000000a000a7310 */ /* 0x000fe20000301000 */
[----:B---3--:R-:W-:-:S07]  /*0190*/  DFMA R14, R14, R2, R16 ;  /* 0x000000020e0e722b */ /* 0x008fce0000000010 */
[----:B-1----:R-:W4:Y:S08]  /*01a0*/  I2F.F64.U32 R2, UR6 ;  /* 0x0000000600027d12 */ /* 0x002f300008201800 */
[----:B------:R-:W0:Y:S01]  /*01b0*/  F2F.F32.F64 R14, R14 ;  /* 0x0000000e000e7310 */ /* 0x000e220000301000 */
[----:B----4-:R-:W-:-:S07]  /*01c0*/  DFMA R22, R18, R2, R20 ;  /* 0x000000021216722b */ /* 0x010fce0000000014 */
[----:B------:R-:W5:Y:S08]  /*01d0*/  F2F.F64.F32 R16, R10 ;  /* 0x0000000a00107310 */ /* 0x000f700000201800 */
[----:B------:R-:W1:Y:S08]  /*01e0*/  F2F.F32.F64 R20, R22 ;  /* 0x0000001600147310 */ /* 0x000e700000301000 */
[----:B0-----:R-:W2:Y:S01]  /*01f0*/  F2F.F64.F32 R18, R14 ;  /* 0x0000000e00127310 */ /* 0x001ea20000201800 */
[----:B-----5:R-:W-:-:S07]  /*0200*/  DFMA R24, R16, R26, R24 ;  /* 0x0000001a1018722b */ /* 0x020fce0000000018 */
[----:B-1----:R-:W0:Y:S01]  /*0210*/  F2F.F64.F32 R20, R20 ;  /* 0x0000001400147310 */ /* 0x002e220000201800 */
[----:B------:R-:W1:Y:S01]  /*0220*/  LDCU UR6, c[0x0][0x2f8] ;  /* 0x00005f00ff0677ac */ /* 0x000e620008000800 */
[----:B--2---:R-:W-:-:S08]  /*0230*/  DFMA R2, R18, R12, R24 ;  /* 0x0000000c1202722b */ /* 0x004fd00000000018 */
[----:B0-----:R-:W-:-:S08]  /*0240*/  DFMA R2, R20, R28, R2 ;  /* 0x0000001c1402722b */ /* 0x001fd00000000002 */
[----:B------:R-:W-:Y:S01]  /*0250*/  DSETP.GT.AND P1, PT, R2, R30, PT ;  /* 0x0000001e0200722a */ /* 0x000fe20003f24000 */
[----:B-1----:R-:W-:Y:S01]  /*0260*/  IADD3 R12, P0, PT, R1, UR6, RZ ;  /* 0x00000006010c7c10 */ /* 0x002fe2000ff1e0ff */
[----:B------:R0:W-:-:S12]  /*0270*/  STL.64 [R1], R2 ;  /* 0x0000000201007387 */ /* 0x0001d80000100a00 */
[----:B0-----:R-:W-:Y:S05]  /*0280*/  @P1 EXIT ;  /* 0x000000000000194d */ /* 0x001fea0003800000 */
[----:B------:R-:W2:Y:S04]  /*0290*/  LDG.E.64 R2, desc[UR4][R4.64+0x8] ;  /* 0x0000080404027981 */ /* 0x000ea8000c1e1b00 */
[----:B------:R-:W2:Y:S04]  /*02a0*/  LDG.E.64 R10, desc[UR4][R6.64+0x50] ;  /* 0x00005004060a7981 */ /* 0x000ea8000c1e1b00 */
[----:B------:R-:W3:Y:S04]  /*02b0*/  LDG.E.64 R14, desc[UR4][R6.64+0x58] ;  /* 0x00005804060e7981 */ /* 0x000ee8000c1e1b00 */
[----:B------:R-:W4:Y:S04]  /*02c0*/  LDG.E.64 R22, desc[UR4][R6.64+0x60] ;  /* 0x0000600406167981 */ /* 0x000f28000c1e1b00 */
[----:B------:R-:W5:Y:S01]  /*02d0*/  LDG.E.64 R24, desc[UR4][R8.64+0x8] ;  /* 0x0000080408187981 */ /* 0x000f62000c1e1b00 */
[----:B--2---:R-:W-:-:S08]  /*02e0*/  DFMA R2, R16, R10, R2 ;  /* 0x0000000a1002722b */ /* 0x004fd00000000002 */
[----:B---3--:R-:W-:-:S08]  /*02f0*/  DFMA R2, R18, R14, R2 ;  /* 0x0000000e1202722b */ /* 0x008fd00000000002 */
[----:B----4-:R-:W-:-:S07]  /*0300*/  DFMA R2, R20, R22, R2 ;  /* 0x000000161402722b */ /* 0x010fce0000000002 */
[----:B------:R0:W-:Y:S01]  /*0310*/  STL.64 [R1+0x8], R2 ;  /* 0x0000080201007387 */ /* 0x0001e20000100a00 */
[----:B-----5:R-:W-:-:S14]  /*0320*/  DSETP.GT.AND P1, PT, R2, R24, PT ;  /* 0x000000180200722a */ /* 0x020fdc0003f24000 */
        /* <DEDUP_REMOVED lines=89> */
[----:B------:R-:W0:Y:S01]  /*08c0*/  LDC.64 R2, c[0x0][0x398] ;  /* 0x0000e600ff027b82 */ /* 0x000e220000000a00 */
[----:B------:R-:W1:Y:S01]  /*08d0*/  LDCU.64 UR6, c[0x0][0x380] ;  /* 0x00007000ff0677ac */ /* 0x000e620008000a00 */
[----:B------:R-:W2:Y:S01]  /*08e0*/  LDCU.64 UR8, c[0x0][0x388] ;  /* 0x00007100ff0877ac */ /* 0x000ea20008000a00 */
[----:B------:R-:W3:Y:S01]  /*08f0*/  LDCU.64 UR10, c[0x0][0x390] ;  /* 0x00007200ff0a77ac */ /* 0x000ee20008000a00 */
[----:B0-----:R-:W4:Y:S04]  /*0900*/  LDG.E.64 R24, desc[UR4][R2.64+0x20] ;  /* 0x0000200402187981 */ /* 0x001f28000c1e1b00 */
[----:B------:R-:W4:Y:S04]  /*0910*/  LDG.E.64 R26, desc[UR4][R2.64+0x28] ;  /* 0x00002804021a7981 */ /* 0x000f28000c1e1b00 */
[----:B------:R-:W5:Y:S04]  /*0920*/  LDG.E.64 R28, desc[UR4][R2.64+0x30] ;  /* 0x00003004021c7981 */ /* 0x000f68000c1e1b00 */
[----:B------:R-:W5:Y:S04]  /*0930*/  LDG.E.64 R30, desc[UR4][R2.64+0x38] ;  /* 0x00003804021e7981 */ /* 0x000f68000c1e1b00 */
[----:B------:R-:W5:Y:S04]  /*0940*/  LDG.E.64 R32, desc[UR4][R2.64+0x40] ;  /* 0x0000400402207981 */ /* 0x000f68000c1e1b00 */
[----:B------:R-:W5:Y:S04]  /*0950*/  LDG.E.64 R34, desc[UR4][R2.64+0x48] ;  /* 0x0000480402227981 */ /* 0x000f68000c1e1b00 */
[----:B------:R-:W5:Y:S01]  /*0960*/  LDG.E.64 R22, desc[UR4][R2.64+0x18] ;  /* 0x0000180402167981 */ /* 0x000f62000c1e1b00 */
[----:B------:R-:W0:Y:S01]  /*0970*/  LDCU UR5, c[0x0][0x2fc] ;  /* 0x00005f80ff0577ac */ /* 0x000e220008000800 */
[----:B------:R-:W3:Y:S02]  /*0980*/  LDCU UR4, c[0x0][0x3a8] ;  /* 0x00007500ff0477ac */ /* 0x000ee40008000800 */
[----:B------:R-:W-:Y:S01]  /*0990*/  STL.128 [R1+0x50], R16 ;  /* 0x0000501001007387 */ /* 0x000fe20000100c00 */
[----:B-1----:R-:W-:-:S02]  /*09a0*/  IMAD.U32 R4, RZ, RZ, UR6 ;  /* 0x00000006ff047e24 */ /* 0x002fc4000f8e00ff */
[----:B------:R-:W-:Y:S02]  /*09b0*/  IMAD.U32 R5, RZ, RZ, UR7 ;  /* 0x00000007ff057e24 */ /* 0x000fe4000f8e00ff */
[----:B--2---:R-:W-:Y:S02]  /*09c0*/  IMAD.U32 R6, RZ, RZ, UR8 ;  /* 0x00000008ff067e24 */ /* 0x004fe4000f8e00ff */
[----:B------:R-:W-:Y:S02]  /*09d0*/  IMAD.U32 R7, RZ, RZ, UR9 ;  /* 0x00000009ff077e24 */ /* 0x000fe4000f8e00ff */
[----:B0-----:R-:W-:Y:S01]  /*09e0*/  IMAD.X R13, RZ, RZ, UR5, P0 ;  /* 0x00000005ff0d7e24 */ /* 0x001fe200080e06ff */
[----:B------:R-:W-:Y:S01]  /*09f0*/  IADD3 R10, P0, PT, R12, 0x50, RZ ;  /* 0x000000500c0a7810 */ /* 0x000fe20007f1e0ff */
[----:B---3--:R-:W-:Y:S01]  /*0a00*/  UIADD3 UR4, UPT, UPT, UR4, 0x3, URZ ;  /* 0x0000000304047890 */ /* 0x008fe2000fffe0ff */
[----:B------:R-:W-:Y:S02]  /*0a10*/  IMAD.U32 R8, RZ, RZ, UR10 ;  /* 0x0000000aff087e24 */ /* 0x000fe4000f8e00ff */
[----:B------:R-:W-:-:S02]  /*0a20*/  IMAD.U32 R9, RZ, RZ, UR11 ;  /* 0x0000000bff097e24 */ /* 0x000fc4000f8e00ff */
[----:B------:R-:W-:Y:S02]  /*0a30*/  IMAD.X R11, RZ, RZ, R13, P0 ;  /* 0x000000ffff0b7224 */ /* 0x000fe400000e060d */
[----:B------:R-:W-:Y:S01]  /*0a40*/  IMAD.U32 R14, RZ, RZ, UR4 ;  /* 0x00000004ff0e7e24 */ /* 0x000fe2000f8e00ff */
[----:B----4-:R-:W-:Y:S04]  /*0a50*/  STL.128 [R1+0x70], R24 ;  /* 0x0000701801007387 */ /* 0x010fe80000100c00 */
[----:B-----5:R-:W-:Y:S04]  /*0a60*/  STL.128 [R1+0x80], R28 ;  /* 0x0000801c01007387 */ /* 0x020fe80000100c00 */
[----:B------:R-:W-:Y:S04]  /*0a70*/  STL.128 [R1+0x90], R32 ;  /* 0x0000902001007387 */ /* 0x000fe80000100c00 */
[----:B------:R0:W-:Y:S02]  /*0a80*/  STL.128 [R1+0x60], R20 ;  /* 0x0000601401007387 */ /* 0x0001e40000100c00 */
[----:B0-----:R-:W-:Y:S01]  /*0a90*/  MOV R20, 0xac0 ;  /* 0x00000ac000147802 */ /* 0x001fe20000000f00 */
[----:B------:R-:W-:-:S07]  /*0aa0*/  IMAD.MOV.U32 R21, RZ, RZ, 0x0 ;  /* 0x00000000ff157424 */ /* 0x000fce00078e00ff */
[----:B------:R-:W-:Y:S05]  /*0ab0*/  CALL.REL.NOINC `($_Z14wrapper_kernelPdS_S_S_S_i$_Z14recursive_funcPdS_S_S_S_i) ;  /* 0x0000000000047944 */ /* 0x000fea0003c00000 */
[----:B------:R-:W-:Y:S05]  /*0ac0*/  EXIT ;  /* 0x000000000000794d */ /* 0x000fea0003800000 */
        .type           $_Z14wrapper_kernelPdS_S_S_S_i$_Z14recursive_funcPdS_S_S_S_i,@function
        .size           $_Z14wrapper_kernelPdS_S_S_S_i$_Z14recursive_funcPdS_S_S_S_i,(.L_x_9 - $_Z14wrapper_kernelPdS_S_S_S_i$_Z14recursive_funcPdS_S_S_S_i)
$_Z14wrapper_kernelPdS_S_S_S_i$_Z14recursive_funcPdS_S_S_S_i:
[----:B------:R-:W-:Y:S02]  /*0ad0*/  IMAD.MOV.U32 R3, RZ, RZ, R1 ;  /* 0x000000ffff037224 */ /* 0x000fe400078e0001 */
[----:B------:R-:W-:-:S05]  /*0ae0*/  VIADD R1, R1, 0xfffffed0 ;  /* 0xfffffed001017836 */ /* 0x000fca0000000000 */
[----:B------:R-:W-:-:S05]  /*0af0*/  LOP3.LUT R1, R1, 0xfffffff0, RZ, 0xc0, !PT ;  /* 0xfffffff001017812 */ /* 0x000fca00078ec0ff */
[----:B------:R-:W-:Y:S04]  /*0b00*/  STL [R1+0x118], R61 ;  /* 0x0001183d01007387 */ /* 0x000fe80000100800 */
        /* <DEDUP_REMOVED lines=21> */
[----:B------:R0:W-:Y:S04]  /*0c60*/  STL [R1+0xd0], R27 ;  /* 0x0000d01b01007387 */ /* 0x0001e80000100800 */
[----:B------:R1:W-:Y:S04]  /*0c70*/  STL [R1+0xcc], R26 ;  /* 0x0000cc1a01007387 */ /* 0x0003e80000100800 */
[----:B------:R2:W-:Y:S01]  /*0c80*/  STL [R1+0xc8], R25 ;  /* 0x0000c81901007387 */ /* 0x0005e20000100800 */
[----:B0-----:R-:W0:Y:S05]  /*0c90*/  BMOV.32.CLEAR R27, B8 ;  /* 0x00000000081b7355 */ /* 0x001e2a0000100000 */
[----:B-1----:R-:W1:Y:S05]  /*0ca0*/  BMOV.32.CLEAR R26, B7 ;  /* 0x00000000071a7355 */ /* 0x002e6a0000100000 */
[----:B--2---:R-:W2:Y:S05]  /*0cb0*/  BMOV.32.CLEAR R25, B6 ;  /* 0x0000000006197355 */ /* 0x004eaa0000100000 */
[----:B------:R3:W-:Y:S04]  /*0cc0*/  STL [R1+0x120], R63 ;  /* 0x0001203f01007387 */ /* 0x0007e80000100800 */
[----:B------:R4:W-:Y:S04]  /*0cd0*/  STL [R1+0x11c], R62 ;  /* 0x00011c3e01007387 */ /* 0x0009e80000100800 */
[----:B------:R5:W-:Y:S01]  /*0ce0*/  STL [R1+0x108], R53 ;  /* 0x0001083501007387 */ /* 0x000be20000100800 */
[----:B---3--:R-:W-:-:S03]  /*0cf0*/  IMAD.MOV.U32 R63, RZ, RZ, R5 ;  /* 0x000000ffff3f7224 */ /* 0x008fc600078e0005 */
[----:B------:R3:W-:Y:S01]  /*0d00*/  STL [R1+0x104], R52 ;  /* 0x0001043401007387 */ /* 0x0007e20000100800 */
[----:B----4-:R-:W-:-:S03]  /*0d10*/  IMAD.MOV.U32 R62, RZ, RZ, R4 ;  /* 0x000000ffff3e7224 */ /* 0x010fc600078e0004 */
[----:B------:R4:W-:Y:S01]  /*0d20*/  STL [R1+0x100], R47 ;  /* 0x0001002f01007387 */ /* 0x0009e20000100800 */
[----:B-----5:R-:W-:-:S03]  /*0d30*/  IMAD.MOV.U32 R53, RZ, RZ, R7 ;  /* 0x000000ffff357224 */ /* 0x020fc600078e0007 */
[----:B------:R5:W-:Y:S01]  /*0d40*/  STL [R1+0xfc], R46 ;  /* 0x0000fc2e01007387 */ /* 0x000be20000100800 */
[----:B---3--:R-:W-:-:S03]  /*0d50*/  IMAD.MOV.U32 R52, RZ, RZ, R6 ;  /* 0x000000ffff347224 */ /* 0x008fc600078e0006 */
[----:B------:R3:W-:Y:S01]  /*0d60*/  STL [R1+0xac], R18 ;  /* 0x0000ac1201007387 */ /* 0x0007e20000100800 */
[----:B----4-:R-:W-:-:S03]  /*0d70*/  IMAD.MOV.U32 R47, RZ, RZ, R9 ;  /* 0x000000ffff2f7224 */ /* 0x010fc600078e0009 */
[----:B------:R4:W-:Y:S01]  /*0d80*/  STL [R1+0xa8], R17 ;  /* 0x0000a81101007387 */ /* 0x0009e20000100800 */
[----:B-----5:R-:W-:Y:S02]  /*0d90*/  IMAD.MOV.U32 R46, RZ, RZ, R8 ;  /* 0x000000ffff2e7224 */ /* 0x020fe400078e0008 */
[----:B---3--:R-:W-:Y:S02]  /*0da0*/  IMAD.MOV.U32 R18, RZ, RZ, R3 ;  /* 0x000000ffff127224 */ /* 0x008fe400078e0003 */
[----:B----4-:R-:W-:Y:S01]  /*0db0*/  IMAD.MOV.U32 R17, RZ, RZ, R14 ;  /* 0x000000ffff117224 */ /* 0x010fe200078e000e */
[----:B------:R-:W-:Y:S05]  /*0dc0*/  YIELD ;  /* 0x0000000000007946 */ /* 0x000fea0003800000 */
[----:B------:R-:W3:Y:S01]  /*0dd0*/  LDCU UR4, c[0x0][0x2f8] ;  /* 0x00005f00ff0477ac */ /* 0x000ee20008000800 */
[----:B------:R-:W4:Y:S01]  /*0de0*/  LDC.64 R54, c[0x0][0x358] ;  /* 0x0000d600ff367b82 */ /* 0x000f220000000a00 */
[----:B------:R-:W-:Y:S01]  /*0df0*/  ISETP.GT.AND P0, PT, R17, 0x9, PT ;  /* 0x000000091100780c */ /* 0x000fe20003f04270 */
[----:B------:R-:W-:Y:S01]  /*0e00*/  BSSY.RECONVERGENT B8, `(.L_x_0) ;  /* 0x000010e000087945 */ /* 0x000fe20003800200 */
[----:B------:R-:W5:Y:S01]  /*0e10*/  LDCU UR5, c[0x0][0x2fc] ;  /* 0x00005f80ff0577ac */ /* 0x000f620008000800 */
[----:B---3--:R-:W-:Y:S01]  /*0e20*/  IADD3 R22, P1, PT, R1, UR4, RZ ;  /* 0x0000000401167c10 */ /* 0x008fe2000ff3e0ff */
[----:B------:R-:W-:-:S02]  /*0e30*/  VIADD R16, R10, -UR4 ;  /* 0x800000040a107c36 */ /* 0x000fc40008000000 */
[----:B------:R-:W-:Y:S02]  /*0e40*/  VIADD R2, R12, -UR4 ;  /* 0x800000040c027c36 */ /* 0x000fe40008000000 */
[----:B-----5:R-:W-:-:S05]  /*0e50*/  IMAD.X R19, RZ, RZ, UR5, P1 ;  /* 0x00000005ff137e24 */ /* 0x020fca00088e06ff */
[----:B012---:R-:W-:Y:S05]  /*0e60*/  @P0 BRA `(.L_x_1) ;  /* 0x00000008004c0947 */ /* 0x007fea0003800000 */
[C---:B----4-:R-:W-:Y:S01]  /*0e70*/  R2UR UR4, R54.reuse ;  /* 0x00000000360472ca */ /* 0x050fe200000e0000 */
[----:B------:R-:W-:Y:S01]  /*0e80*/  IMAD R31, R17, 0x3, RZ ;  /* 0x00000003111f7824 */ /* 0x000fe200078e02ff */
[----:B------:R-:W-:Y:S02]  /*0e90*/  R2UR UR5, R55 ;  /* 0x00000000370572ca */ /* 0x000fe400000e0000 */
[----:B------:R-:W-:Y:S01]  /*0ea0*/  R2UR UR6, R54 ;  /* 0x00000000360672ca */ /* 0x000fe200000e0000 */
[----:B------:R-:W-:Y:S01]  /*0eb0*/  IMAD.WIDE R30, R31, 0x8, R62 ;  /* 0x000000081f1e7825 */ /* 0x000fe200078e023e */
[----:B------:R-:W-:-:S09]  /*0ec0*/  R2UR UR7, R55 ;  /* 0x00000000370772ca */ /* 0x000fd200000e0000 */
[----:B------:R-:W2:Y:S04]  /*0ed0*/  LDG.E.64 R60, desc[UR4][R30.64] ;  /* 0x000000041e3c7981 */ /* 0x000ea8000c1e1b00 */
[----:B------:R-:W2:Y:S01]  /*0ee0*/  LDG.E.64 R44, desc[UR6][R30.64+0x8] ;  /* 0x000008061e2c7981 */ /* 0x000ea2000c1e1b00 */
[----:B------:R-:W-:Y:S01]  /*0ef0*/  BSSY.RECONVERGENT B7, `(.L_x_2) ;  /* 0x0000089000077945 */ /* 0x000fe20003800200 */
[----:B--2---:R-:W-:-:S14]  /*0f00*/  DSETP.GEU.AND P0, PT, R60, R44, PT ;  /* 0x0000002c3c00722a */ /* 0x004fdc0003f0e000 */
[----:B------:R-:W-:Y:S05]  /*0f10*/  @P0 BRA `(.L_x_3) ;  /* 0x0000000800180947 */ /* 0x000fea0003800000 */
[----:B------:R-:W-:Y:S02]  /*0f20*/  R2UR UR4, R54 ;  /* 0x00000000360472ca */ /* 0x000fe400000e0000 */
[----:B------:R-:W-:-:S13]  /*0f30*/  R2UR UR5, R55 ;  /* 0x00000000370572ca */ /* 0x000fda00000e0000 */
[----:B------:R-:W5:Y:S01]  /*0f40*/  LDG.E.64 R30, desc[UR4][R30.64+0x10] ;  /* 0x000010041e1e7981 */ /* 0x000f62000c1e1b00 */
[----:B------:R-:W-:Y:S01]  /*0f50*/  IADD3 R24, P0, PT, R22, 0x50, RZ ;  /* 0x0000005016187810 */ /* 0x000fe20007f1e0ff */
[----:B------:R-:W-:-:S04]  /*0f60*/  IMAD.WIDE R28, R17, 0x8, R52 ;  /* 0x00000008111c7825 */ /* 0x000fc800078e0234 */
[----:B------:R-:W-:-:S08]  /*0f70*/  IMAD.X R23, RZ, RZ, R19, P0 ;  /* 0x000000ffff177224 */ /* 0x000fd000000e0613 */
.L_x_6:
[----:B------:R-:W-:Y:S01]  /*0f80*/  R2UR UR4, R54 ;  /* 0x00000000360472ca */ /* 0x000fe200000e0000 */
[----:B------:R-:W2:Y:S01]  /*0f90*/  LDL.64 R4, [R2] ;  /* 0x0000000002047983 */ /* 0x000ea20000100a00 */
[----:B------:R-:W-:-:S13]  /*0fa0*/  R2UR UR5, R55 ;  /* 0x00000000370572ca */ /* 0x000fda00000e0000 */
[----:B------:R-:W2:Y:S04]  /*0fb0*/  LDG.E.64 R6, desc[UR4][R28.64] ;  /* 0x000000041c067981 */ /* 0x000ea8000c1e1b00 */
[----:B------:R-:W3:Y:S01]  /*0fc0*/  LDG.E.64 R8, desc[UR4][R46.64] ;  /* 0x000000042e087981 */ /* 0x000ee2000c1e1b00 */
[----:B------:R-:W-:Y:S01]  /*0fd0*/  BSSY.RECONVERGENT B6, `(.L_x_4) ;  /* 0x0000077000067945 */ /* 0x000fe20003800200 */
[----:B--2---:R-:W-:-:S07]  /*0fe0*/  DFMA R4, R6, R60, R4 ;  /* 0x0000003c0604722b */ /* 0x004fce0000000004 */
[----:B------:R0:W-:Y:S01]  /*0ff0*/  STL.64 [R1], R4 ;  /* 0x0000000401007387 */ /* 0x0001e20000100a00 */
[----:B---3--:R-:W-:-:S14]  /*1000*/  DSETP.GT.AND P0, PT, R4, R8, PT ;  /* 0x000000080400722a */ /* 0x008fdc0003f04000 */
[----:B0-----:R-:W-:Y:S05]  /*1010*/  @P0 BRA `(.L_x_5) ;  /* 0x0000000400c80947 */ /* 0x001fea0003800000 */
[----:B------:R-:W-:Y:S01]  /*1020*/  R2UR UR4, R54 ;  /* 0x00000000360472ca */ /* 0x000fe200000e0000 */
[----:B------:R-:W2:Y:S01]  /*1030*/  LDL.64 R4, [R2+0x8] ;  /* 0x0000080002047983 */ /* 0x000ea20000100a00 */
[----:B------:R-:W-:-:S13]  /*1040*/  R2UR UR5, R55 ;  /* 0x00000000370572ca */ /* 0x000fda00000e0000 */
[----:B------:R-:W2:Y:S04]  /*1050*/  LDG.E.64 R6, desc[UR4][R28.64+0x50] ;  /* 0x000050041c067981 */ /* 0x000ea8000c1e1b00 */
[----:B------:R-:W3:Y:S01]  /*1060*/  LDG.E.64 R8, desc[UR4][R46.64+0x8] ;  /* 0x000008042e087981 */ /* 0x000ee2000c1e1b00 */
[----:B--2---:R-:W-:-:S07]  /*1070*/  DFMA R4, R6, R60, R4 ;  /* 0x0000003c0604722b */ /* 0x004fce0000000004 */
[----:B------:R0:W-:Y:S01]  /*1080*/  STL.64 [R1+0x8], R4 ;  /* 0x0000080401007387 */ /* 0x0001e20000100a00 */
        /* <DEDUP_REMOVED lines=74> */
[----:B------:R-:W2:Y:S04]  /*1530*/  LDL.64 R4, [R16] ;  /* 0x0000000010047983 */ /* 0x000ea80000100a00 */
[----:B------:R-:W2:Y:S01]  /*1540*/  LDL.64 R6, [R16+0x8] ;  /* 0x0000080010067983 */ /* 0x000ea20000100a00 */
[----:B------:R-:W0:Y:S02]  /*1550*/  LDCU UR4, c[0x0][0x2f8] ;  /* 0x00005f00ff0477ac */ /* 0x000e240008000800 */
[----:B0-----:R-:W-:-:S05]  /*1560*/  VIADD R13, R24, -UR4 ;  /* 0x80000004180d7c36 */ /* 0x001fca0008000000 */
[----:B--2---:R0:W-:Y:S04]  /*1570*/  STL.128 [R13], R4 ;  /* 0x000000040d007387 */ /* 0x0041e80000100c00 */
[----:B0-----:R-:W2:Y:S04]  /*1580*/  LDL.64 R4, [R16+0x10] ;  /* 0x0000100010047983 */ /* 0x001ea80000100a00 */
[----:B------:R-:W2:Y:S04]  /*1590*/  LDL.64 R6, [R16+0x18] ;  /* 0x0000180010067983 */ /* 0x000ea80000100a00 */
[----:B--2---:R0:W-:Y:S04]  /*15a0*/  STL.128 [R13+0x10], R4 ;  /* 0x000010040d007387 */ /* 0x0041e80000100c00 */
[----:B0-----:R-:W2:Y:S04]  /*15b0*/  LDL.64 R4, [R16+0x20] ;  /* 0x0000200010047983 */ /* 0x001ea80000100a00 */
[----:B------:R-:W2:Y:S04]  /*15c0*/  LDL.64 R6, [R16+0x28] ;  /* 0x0000280010067983 */ /* 0x000ea80000100a00 */
[----:B--2---:R0:W-:Y:S04]  /*15d0*/  STL.128 [R13+0x20], R4 ;  /* 0x000020040d007387 */ /* 0x0041e80000100c00 */
[----:B------:R-:W2:Y:S04]  /*15e0*/  LDL.64 R32, [R16+0x30] ;  /* 0x0000300010207983 */ /* 0x000ea80000100a00 */
[----:B------:R-:W2:Y:S01]  /*15f0*/  LDL.64 R34, [R16+0x38] ;  /* 0x0000380010227983 */ /* 0x000ea20000100a00 */
[----:B------:R-:W-:-:S03]  /*1600*/  IMAD R3, R17, 0x8, R13 ;  /* 0x0000000811037824 */ /* 0x000fc600078e020d */
[----:B--2---:R-:W-:Y:S04]  /*1610*/  STL.128 [R13+0x30], R32 ;  /* 0x000030200d007387 */ /* 0x004fe80000100c00 */
[----:B------:R-:W2:Y:S04]  /*1620*/  LDL.64 R36, [R16+0x40] ;  /* 0x0000400010247983 */ /* 0x000ea80000100a00 */
[----:B------:R-:W2:Y:S01]  /*1630*/  LDL.64 R38, [R16+0x48] ;  /* 0x0000480010267983 */ /* 0x000ea20000100a00 */
[----:B------:R-:W-:Y:S01]  /*1640*/  VIADD R14, R17, 0x1 ;  /* 0x00000001110e7836 */ /* 0x000fe20000000000 */
[----:B------:R-:W-:Y:S01]  /*1650*/  MOV R20, 0x1740 ;  /* 0x0000174000147802 */ /* 0x000fe20000000f00 */
[----:B0-----:R-:W-:-:S02]  /*1660*/  IMAD.MOV.U32 R4, RZ, RZ, R62 ;  /* 0x000000ffff047224 */ /* 0x001fc400078e003e */
[----:B------:R-:W-:Y:S02]  /*1670*/  IMAD.MOV.U32 R5, RZ, RZ, R63 ;  /* 0x000000ffff057224 */ /* 0x000fe400078e003f */
[----:B------:R-:W-:Y:S02]  /*1680*/  IMAD.MOV.U32 R6, RZ, RZ, R52 ;  /* 0x000000ffff067224 */ /* 0x000fe400078e0034 */
[----:B------:R-:W-:Y:S02]  /*1690*/  IMAD.MOV.U32 R7, RZ, RZ, R53 ;  /* 0x000000ffff077224 */ /* 0x000fe400078e0035 */
[----:B------:R-:W-:Y:S02]  /*16a0*/  IMAD.MOV.U32 R8, RZ, RZ, R46 ;  /* 0x000000ffff087224 */ /* 0x000fe400078e002e */
[----:B------:R-:W-:Y:S02]  /*16b0*/  IMAD.MOV.U32 R9, RZ, RZ, R47 ;  /* 0x000000ffff097224 */ /* 0x000fe400078e002f */
[----:B------:R-:W-:-:S02]  /*16c0*/  IMAD.MOV.U32 R10, RZ, RZ, R24 ;  /* 0x000000ffff0a7224 */ /* 0x000fc400078e0018 */
[----:B------:R-:W-:Y:S02]  /*16d0*/  IMAD.MOV.U32 R11, RZ, RZ, R23 ;  /* 0x000000ffff0b7224 */ /* 0x000fe400078e0017 */
[----:B------:R-:W-:Y:S02]  /*16e0*/  IMAD.MOV.U32 R12, RZ, RZ, R22 ;  /* 0x000000ffff0c7224 */ /* 0x000fe400078e0016 */
[----:B------:R-:W-:Y:S01]  /*16f0*/  IMAD.MOV.U32 R21, RZ, RZ, 0x0 ;  /* 0x00000000ff157424 */ /* 0x000fe200078e00ff */
[----:B--2---:R0:W-:Y:S04]  /*1700*/  STL.128 [R13+0x40], R36 ;  /* 0x000040240d007387 */ /* 0x0041e80000100c00 */
[----:B------:R1:W-:Y:S02]  /*1710*/  STL.64 [R3], R60 ;  /* 0x0000003c03007387 */ /* 0x0003e40000100a00 */
[----:B01----:R-:W-:-:S07]  /*1720*/  IMAD.MOV.U32 R13, RZ, RZ, R19 ;  /* 0x000000ffff0d7224 */ /* 0x003fce00078e0013 */
[----:B-----5:R-:W-:Y:S05]  /*1730*/  CALL.REL.NOINC `($_Z14wrapper_kernelPdS_S_S_S_i$_Z14recursive_funcPdS_S_S_S_i) ;  /* 0xfffffff000e47944 */ /* 0x020fea0003c3ffff */
.L_x_5:
[----:B------:R-:W-:Y:S05]  /*1740*/  BSYNC.RECONVERGENT B6 ;  /* 0x0000000000067941 */ /* 0x000fea0003800200 */
.L_x_4:
[----:B-----5:R-:W-:-:S08]  /*1750*/  DADD R60, R30, R60 ;  /* 0x000000001e3c7229 */ /* 0x020fd0000000003c */
[----:B------:R-:W-:-:S14]  /*1760*/  DSETP.GEU.AND P0, PT, R60, R44, PT ;  /* 0x0000002c3c00722a */ /* 0x000fdc0003f0e000 */
[----:B------:R-:W-:Y:S05]  /*1770*/  @!P0 BRA `(.L_x_6) ;  /* 0xfffffff800008947 */ /* 0x000fea000383ffff */
.L_x_3:
[----:B------:R-:W-:Y:S05]  /*1780*/  BSYNC.RECONVERGENT B7 ;  /* 0x0000000000077941 */ /* 0x000fea0003800200 */
.L_x_2:
[----:B------:R-:W-:Y:S05]  /*1790*/  BRA `(.L_x_7) ;  /* 0x0000000400d07947 */ /* 0x000fea0003800000 */
.L_x_1:
[----:B----4-:R-:W-:Y:S01]  /*17a0*/  R2UR UR4, R54 ;  /* 0x00000000360472ca */ /* 0x010fe200000e0000 */
[----:B------:R-:W2:Y:S01]  /*17b0*/  LDL.64 R4, [R2] ;  /* 0x0000000002047983 */ /* 0x000ea20000100a00 */
[----:B------:R-:W-:-:S13]  /*17c0*/  R2UR UR5, R55 ;  /* 0x00000000370572ca */ /* 0x000fda00000e0000 */
[----:B------:R-:W2:Y:S02]  /*17d0*/  LDG.E.64 R6, desc[UR4][R46.64] ;  /* 0x000000042e067981 */ /* 0x000ea4000c1e1b00 */
[----:B--2---:R-:W-:-:S14]  /*17e0*/  DSETP.GT.AND P0, PT, |R4|, R6, PT ;  /* 0x000000060400722a */ /* 0x004fdc0003f04200 */
[----:B------:R-:W-:Y:S05]  /*17f0*/  @P0 BRA `(.L_x_7) ;  /* 0x0000000400b80947 */ /* 0x000fea0003800000 */
[----:B------:R-:W-:Y:S01]  /*1800*/  R2UR UR4, R54 ;  /* 0x00000000360472ca */ /* 0x000fe200000e0000 */
[----:B------:R-:W2:Y:S01]  /*1810*/  LDL.64 R4, [R2+0x8] ;  /* 0x0000080002047983 */ /* 0x000ea20000100a00 */
        /* <DEDUP_REMOVED lines=52> */
[----:B------:R-:W0:Y:S01]  /*1b60*/  S2R R3, SR_LANEID ;  /* 0x0000000000037919 */ /* 0x000e220000000000 */
[----:B------:R-:W-:Y:S02]  /*1b70*/  VOTEU.ANY UR4, UPT, PT ;  /* 0x0000000000047886 */ /* 0x000fe400038e0100 */
[----:B------:R-:W0:Y:S01]  /*1b80*/  FLO.U32 R0, UR4 ;  /* 0x0000000400007d00 */ /* 0x000e2200080e0000 */
[----:B------:R-:W2:Y:S04]  /*1b90*/  LDL.64 R4, [R16] ;  /* 0x0000000010047983 */ /* 0x000ea80000100a00 */
[----:B------:R-:W3:Y:S03]  /*1ba0*/  LDL.64 R6, [R16+0x8] ;  /* 0x0000080010067983 */ /* 0x000ee60000100a00 */
[----:B------:R-:W1:Y:S01]  /*1bb0*/  POPC R17, UR4 ;  /* 0x0000000400117d09 */ /* 0x000e620008000000 */
[----:B------:R-:W4:Y:S04]  /*1bc0*/  LDL.64 R8, [R16+0x10] ;  /* 0x0000100010087983 */ /* 0x000f280000100a00 */
[----:B------:R-:W5:Y:S04]  /*1bd0*/  LDL.64 R10, [R16+0x18] ;  /* 0x00001800100a7983 */ /* 0x000f680000100a00 */
[----:B------:R-:W5:Y:S04]  /*1be0*/  LDL.64 R12, [R16+0x20] ;  /* 0x00002000100c7983 */ /* 0x000f680000100a00 */
[----:B------:R-:W5:Y:S04]  /*1bf0*/  LDL.64 R14, [R16+0x28] ;  /* 0x00002800100e7983 */ /* 0x000f680000100a00 */
[----:B------:R-:W5:Y:S01]  /*1c00*/  LDL.64 R22, [R16+0x30] ;  /* 0x0000300010167983 */ /* 0x000f620000100a00 */
[----:B0-----:R-:W-:-:S03]  /*1c10*/  ISETP.EQ.U32.AND P0, PT, R0, R3, PT ;  /* 0x000000030000720c */ /* 0x001fc60003f02070 */
[----:B------:R-:W5:Y:S01]  /*1c20*/  LDL.64 R28, [R16+0x38] ;  /* 0x00003800101c7983 */ /* 0x000f620000100a00 */
[----:B------:R-:W1:Y:S03]  /*1c30*/  LDC.64 R2, c[0x4][0x8] ;  /* 0x01000200ff027b82 */ /* 0x000e660000000a00 */
[----:B------:R-:W5:Y:S04]  /*1c40*/  LDL.64 R30, [R16+0x40] ;  /* 0x00004000101e7983 */ /* 0x000f680000100a00 */
[----:B------:R-:W5:Y:S02]  /*1c50*/  LDL.64 R32, [R16+0x48] ;  /* 0x0000480010207983 */ /* 0x000f640000100a00 */
[----:B------:R-:W-:-:S02]  /*1c60*/  @P0 R2UR UR6, R54 ;  /* 0x00000000360602ca */ /* 0x000fc400000e0000 */
[----:B------:R-:W-:-:S13]  /*1c70*/  @P0 R2UR UR7, R55 ;  /* 0x00000000370702ca */ /* 0x000fda00000e0000 */
[----:B-1----:R0:W2:Y:S01]  /*1c80*/  @P0 ATOMG.E.ADD.STRONG.GPU PT, R19, desc[UR6][R2.64], R17 ;  /* 0x80000011021309a8 */ /* 0x0020a200081ef106 */
[----:B------:R-:W1:Y:S01]  /*1c90*/  S2R R24, SR_LTMASK ;  /* 0x0000000000187919 */ /* 0x000e620000003900 */
[----:B0-----:R-:W0:Y:S01]  /*1ca0*/  LDC.64 R2, c[0x4][RZ] ;  /* 0x01000000ff027b82 */ /* 0x001e220000000a00 */
[C---:B------:R-:W-:Y:S02]  /*1cb0*/  R2UR UR22, R54.reuse ;  /* 0x00000000361672ca */ /* 0x040fe400000e0000 */
[C---:B------:R-:W-:Y:S02]  /*1cc0*/  R2UR UR23, R55.reuse ;  /* 0x00000000371772ca */ /* 0x040fe400000e0000 */
[----:B------:R-:W-:Y:S02]  /*1cd0*/  R2UR UR5, R55 ;  /* 0x00000000370572ca */ /* 0x000fe400000e0000 */
[----:B------:R-:W-:Y:S02]  /*1ce0*/  R2UR UR6, R54 ;  /* 0x00000000360672ca */ /* 0x000fe400000e0000 */
[----:B-1----:R-:W-:-:S06]  /*1cf0*/  LOP3.LUT R24, R24, UR4, RZ, 0xc0, !PT ;  /* 0x0000000418187c12 */ /* 0x002fcc000f8ec0ff */
[----:B------:R-:W1:Y:S01]  /*1d00*/  POPC R24, R24 ;  /* 0x0000001800187309 */ /* 0x000e620000000000 */
[C---:B------:R-:W-:Y:S02]  /*1d10*/  R2UR UR4, R54.reuse ;  /* 0x00000000360472ca */ /* 0x040fe400000e0000 */
[C---:B------:R-:W-:Y:S02]  /*1d20*/  R2UR UR7, R55.reuse ;  /* 0x00000000370772ca */ /* 0x040fe400000e0000 */
[C---:B------:R-:W-:Y:S02]  /*1d30*/  R2UR UR8, R54.reuse ;  /* 0x00000000360872ca */ /* 0x040fe400000e0000 */
[C---:B------:R-:W-:Y:S02]  /*1d40*/  R2UR UR9, R55.reuse ;  /* 0x00000000370972ca */ /* 0x040fe400000e0000 */
[----:B------:R-:W-:Y:S02]  /*1d50*/  R2UR UR10, R54 ;  /* 0x00000000360a72ca */ /* 0x000fe400000e0000 */
[----:B------:R-:W-:-:S02]  /*1d60*/  R2UR UR11, R55 ;  /* 0x00000000370b72ca */ /* 0x000fc400000e0000 */
        /* <DEDUP_REMOVED lines=8> */
[----:B------:R-:W-:Y:S02]  /*1df0*/  R2UR UR20, R54 ;  /* 0x00000000361472ca */ /* 0x000fe400000e0000 */
[----:B------:R-:W-:Y:S01]  /*1e00*/  R2UR UR21, R55 ;  /* 0x00000000371572ca */ /* 0x000fe200000e0000 */
[----:B--2---:R-:W1:Y:S02]  /*1e10*/  SHFL.IDX PT, R17, R19, R0, 0x1f ;  /* 0x00001f0013117589 */ /* 0x004e6400000e0000 */
[----:B-1----:R-:W-:-:S04]  /*1e20*/  IMAD.IADD R17, R17, 0x1, R24 ;  /* 0x0000000111117824 */ /* 0x002fc800078e0218 */
[----:B0-----:R-:W-:-:S05]  /*1e30*/  IMAD.WIDE R2, R17, 0x50, R2 ;  /* 0x0000005011027825 */ /* 0x001fca00078e0202 */
[----:B------:R0:W-:Y:S04]  /*1e40*/  STG.E.64 desc[UR22][R2.64], R4 ;  /* 0x0000000402007986 */ /* 0x0001e8000c101b16 */
[----:B---3--:R0:W-:Y:S04]  /*1e50*/  STG.E.64 desc[UR4][R2.64+0x8], R6 ;  /* 0x0000080602007986 */ /* 0x0081e8000c101b04 */
[----:B----4-:R0:W-:Y:S04]  /*1e60*/  STG.E.64 desc[UR6][R2.64+0x10], R8 ;  /* 0x0000100802007986 */ /* 0x0101e8000c101b06 */
[----:B-----5:R0:W-:Y:S04]  /*1e70*/  STG.E.64 desc[UR8][R2.64+0x18], R10 ;  /* 0x0000180a02007986 */ /* 0x0201e8000c101b08 */
[----:B------:R0:W-:Y:S04]  /*1e80*/  STG.E.64 desc[UR10][R2.64+0x20], R12 ;  /* 0x0000200c02007986 */ /* 0x0001e8000c101b0a */
[----:B------:R0:W-:Y:S04]  /*1e90*/  STG.E.64 desc[UR12][R2.64+0x28], R14 ;  /* 0x0000280e02007986 */ /* 0x0001e8000c101b0c */
[----:B------:R0:W-:Y:S04]  /*1ea0*/  STG.E.64 desc[UR14][R2.64+0x30], R22 ;  /* 0x0000301602007986 */ /* 0x0001e8000c101b0e */
[----:B------:R0:W-:Y:S04]  /*1eb0*/  STG.E.64 desc[UR16][R2.64+0x38], R28 ;  /* 0x0000381c02007986 */ /* 0x0001e8000c101b10 */
[----:B------:R0:W-:Y:S04]  /*1ec0*/  STG.E.64 desc[UR18][R2.64+0x40], R30 ;  /* 0x0000401e02007986 */ /* 0x0001e8000c101b12 */
[----:B------:R0:W-:Y:S02]  /*1ed0*/  STG.E.64 desc[UR20][R2.64+0x48], R32 ;  /* 0x0000482002007986 */ /* 0x0001e4000c101b14 */
.L_x_7:
[----:B------:R-:W-:Y:S05]  /*1ee0*/  BSYNC.RECONVERGENT B8 ;  /* 0x0000000000087941 */ /* 0x000fea0003800200 */
.L_x_0:
[----:B------:R-:W2:Y:S01]  /*1ef0*/  LDL R20, [R1+0xb4] ;  /* 0x0000b40001147983 */ /* 0x000ea20000100800 */
[----:B0-----:R-:W-:Y:S01]  /*1f00*/  IMAD.MOV.U32 R3, RZ, RZ, R18 ;  /* 0x000000ffff037224 */ /* 0x001fe200078e0012 */
[----:B------:R0:W-:Y:S05]  /*1f10*/  BMOV.32 B6, R25 ;  /* 0x0000001906007356 */ /* 0x0001ea0000000000 */
[----:B------:R-:W2:Y:S01]  /*1f20*/  LDL R21, [R1+0xb8] ;  /* 0x0000b80001157983 */ /* 0x000ea20000100800 */
[----:B------:R1:W-:Y:S05]  /*1f30*/  BMOV.32 B7, R26 ;  /* 0x0000001a07007356 */ /* 0x0003ea0000000000 */
[----:B------:R3:W-:Y:S05]  /*1f40*/  BMOV.32 B8, R27 ;  /* 0x0000001b08007356 */ /* 0x0007ea0000000000 */
[----:B------:R-:W2:Y:S04]  /*1f50*/  LDL R2, [R1+0xa0] ;  /* 0x0000a00001027983 */ /* 0x000ea80000100800 */
[----:B------:R-:W2:Y:S04]  /*1f60*/  LDL R16, [R1+0xa4] ;  /* 0x0000a40001107983 */ /* 0x000ea80000100800 */
[----:B------:R-:W2:Y:S04]  /*1f70*/  LDL R17, [R1+0xa8] ;  /* 0x0000a80001117983 */ /* 0x000ea80000100800 */
[----:B------:R-:W2:Y:S04]  /*1f80*/  LDL R18, [R1+0xac] ;  /* 0x0000ac0001127983 */ /* 0x000ea80000100800 */
[----:B------:R-:W2:Y:S04]  /*1f90*/  LDL R19, [R1+0xb0] ;  /* 0x0000b00001137983 */ /* 0x000ea80000100800 */
[----:B------:R-:W2:Y:S04]  /*1fa0*/  LDL R22, [R1+0xbc] ;  /* 0x0000bc0001167983 */ /* 0x000ea80000100800 */
[----:B------:R-:W2:Y:S04]  /*1fb0*/  LDL R23, [R1+0xc0] ;  /* 0x0000c00001177983 */ /* 0x000ea80000100800 */
[----:B------:R-:W2:Y:S04]  /*1fc0*/  LDL R24, [R1+0xc4] ;  /* 0x0000c40001187983 */ /* 0x000ea80000100800 */
[----:B0-----:R-:W2:Y:S04]  /*1fd0*/  LDL R25, [R1+0xc8] ;  /* 0x0000c80001197983 */ /* 0x001ea80000100800 */
[----:B-1----:R-:W2:Y:S04]  /*1fe0*/  LDL R26, [R1+0xcc] ;  /* 0x0000cc00011a7983 */ /* 0x002ea80000100800 */
[----:B---3--:R-:W2:Y:S04]  /*1ff0*/  LDL R27, [R1+0xd0] ;  /* 0x0000d000011b7983 */ /* 0x008ea80000100800 */
        /* <DEDUP_REMOVED lines=19> */
[----:B------:R0:W2:Y:S02]  /*2130*/  LDL R63, [R1+0x120] ;  /* 0x00012000013f7983 */ /* 0x0000a40000100800 */
[----:B0-----:R-:W-:Y:S01]  /*2140*/  IMAD.MOV.U32 R1, RZ, RZ, R3 ;  /* 0x000000ffff017224 */ /* 0x001fe200078e0003 */
[----:B--2---:R-:W-:Y:S06]  /*2150*/  RET.REL.NODEC R20 `(_Z14wrapper_kernelPdS_S_S_S_i) ;  /* 0xffffffdc14a87950 */ /* 0x004fec0003c3ffff */
.L_x_8:
[----:B------:R-:W-:-:S00]  /*2160*/  BRA `(.L_x_8) ;  /* 0xfffffffc00fc7947 */ /* 0x000fc0000383ffff */
[----:B------:R-:W-:-:S00]  /*2170*/  NOP ;  /* 0x0000000000007918 */ /* 0x000fc00000000000 */
        /* <DEDUP_REMOVED lines=8> */
.L_x_9:


//--------------------- .nv.shared.reserved.0     --------------------------
	.section	.nv.shared.reserved.0,"aw",@nobits
	.weak		__nv_reservedSMEM_offset_0_alias
	.size		__nv_reservedSMEM_offset_0_alias, 0, 64
	.other		__nv_reservedSMEM_offset_0_alias,@"STO_CUDA_RESERVED_SHARED STV_DEFAULT"
__nv_reservedSMEM_offset_0_alias:
	.zero		0
	.zero		64


//--------------------- .nv.global                --------------------------
	.section	.nv.global,"aw",@nobits
	.align	8
.nv.global:
	.type		global_storage,@object
	.size		global_storage,(counter - global_storage)
global_storage:
	.zero		960000
	.type		counter,@object
	.size		counter,(.L_1 - counter)
counter:
	.zero		4
.L_1:


//--------------------- .nv.constant0._Z14wrapper_kernelPdS_S_S_S_i --------------------------
	.section	.nv.constant0._Z14wrapper_kernelPdS_S_S_S_i,"a",@progbits
	.sectionflags	@""
	.align	4
.nv.constant0._Z14wrapper_kernelPdS_S_S_S_i:
	.zero		940


//--------------------- SYMBOLS --------------------------

	.type		.nv.reservedSmem.offset0,@object
	.size		.nv.reservedSmem.offset0,0x4
